//
// Generated by NVIDIA NVVM Compiler
//
// Compiler Build ID: CL-36424714
// Cuda compilation tools, release 13.0, V13.0.88
// Based on NVVM 20.0.0
//

.version 9.0
.target sm_100
.address_size 64

	// .globl	_Z9nonCyclicPmS_S_

.visible .entry _Z9nonCyclicPmS_S_(
	.param .u64 .ptr .align 1 _Z9nonCyclicPmS_S__param_0,
	.param .u64 .ptr .align 1 _Z9nonCyclicPmS_S__param_1,
	.param .u64 .ptr .align 1 _Z9nonCyclicPmS_S__param_2
)
{
	.reg .pred 	%p<6>;
	.reg .b16 	%rs<3>;
	.reg .b32 	%r<48>;
	.reg .b64 	%rd<42>;

	ld.param.u64 	%rd4, [_Z9nonCyclicPmS_S__param_0];
	ld.param.u64 	%rd5, [_Z9nonCyclicPmS_S__param_1];
	ld.param.u64 	%rd6, [_Z9nonCyclicPmS_S__param_2];
	cvta.to.global.u64 	%rd1, %rd6;
	cvta.to.global.u64 	%rd2, %rd5;
	cvta.to.global.u64 	%rd3, %rd4;
	mov.u32 	%r1, %ctaid.x;
	mov.u32 	%r2, %ntid.x;
	cvt.u16.u32 	%rs1, %r2;
	div.u16 	%rs2, 10240, %rs1;
	cvt.u32.u16 	%r32, %rs2;
	mov.u32 	%r33, %nctaid.x;
	div.u32 	%r3, %r32, %r33;
	mul.lo.s32 	%r4, %r3, %r1;
	mov.u32 	%r5, %tid.x;
	setp.gt.u32 	%p1, %r33, %r32;
	@%p1 bra 	$L__BB0_7;
	max.u32 	%r6, %r3, 1;
	and.b32  	%r7, %r6, 3;
	setp.lt.u32 	%p2, %r3, 4;
	mov.b32 	%r45, 0;
	@%p2 bra 	$L__BB0_4;
	and.b32  	%r45, %r6, 16380;
	neg.s32 	%r44, %r45;
	mad.lo.s32 	%r35, %r2, %r4, %r2;
	add.s32 	%r43, %r5, %r35;
	shl.b32 	%r11, %r2, 2;
	add.s32 	%r36, %r4, 2;
	mad.lo.s32 	%r42, %r2, %r36, %r5;
	add.s32 	%r37, %r4, 3;
	mad.lo.s32 	%r41, %r2, %r37, %r5;
	mul.lo.s32 	%r38, %r2, %r1;
	mad.lo.s32 	%r40, %r38, %r3, %r5;
$L__BB0_3:
	mul.wide.u32 	%rd7, %r40, 8;
	add.s64 	%rd8, %rd3, %rd7;
	ld.global.u64 	%rd9, [%rd8];
	add.s64 	%rd10, %rd2, %rd7;
	ld.global.u64 	%rd11, [%rd10];
	mul.lo.s64 	%rd12, %rd11, %rd9;
	add.s64 	%rd13, %rd1, %rd7;
	st.global.u64 	[%rd13], %rd12;
	mul.wide.u32 	%rd14, %r43, 8;
	add.s64 	%rd15, %rd3, %rd14;
	ld.global.u64 	%rd16, [%rd15];
	add.s64 	%rd17, %rd2, %rd14;
	ld.global.u64 	%rd18, [%rd17];
	mul.lo.s64 	%rd19, %rd18, %rd16;
	add.s64 	%rd20, %rd1, %rd14;
	st.global.u64 	[%rd20], %rd19;
	mul.wide.u32 	%rd21, %r42, 8;
	add.s64 	%rd22, %rd3, %rd21;
	ld.global.u64 	%rd23, [%rd22];
	add.s64 	%rd24, %rd2, %rd21;
	ld.global.u64 	%rd25, [%rd24];
	mul.lo.s64 	%rd26, %rd25, %rd23;
	add.s64 	%rd27, %rd1, %rd21;
	st.global.u64 	[%rd27], %rd26;
	mul.wide.u32 	%rd28, %r41, 8;
	add.s64 	%rd29, %rd3, %rd28;
	ld.global.u64 	%rd30, [%rd29];
	add.s64 	%rd31, %rd2, %rd28;
	ld.global.u64 	%rd32, [%rd31];
	mul.lo.s64 	%rd33, %rd32, %rd30;
	add.s64 	%rd34, %rd1, %rd28;
	st.global.u64 	[%rd34], %rd33;
	add.s32 	%r44, %r44, 4;
	add.s32 	%r43, %r43, %r11;
	add.s32 	%r42, %r42, %r11;
	add.s32 	%r41, %r41, %r11;
	add.s32 	%r40, %r40, %r11;
	setp.ne.s32 	%p3, %r44, 0;
	@%p3 bra 	$L__BB0_3;
$L__BB0_4:
	setp.eq.s32 	%p4, %r7, 0;
	@%p4 bra 	$L__BB0_7;
	add.s32 	%r39, %r45, %r4;
	mad.lo.s32 	%r47, %r2, %r39, %r5;
	neg.s32 	%r46, %r7;
$L__BB0_6:
	.pragma "nounroll";
	mul.wide.u32 	%rd35, %r47, 8;
	add.s64 	%rd36, %rd3, %rd35;
	ld.global.u64 	%rd37, [%rd36];
	add.s64 	%rd38, %rd2, %rd35;
	ld.global.u64 	%rd39, [%rd38];
	mul.lo.s64 	%rd40, %rd39, %rd37;
	add.s64 	%rd41, %rd1, %rd35;
	st.global.u64 	[%rd41], %rd40;
	add.s32 	%r47, %r47, %r2;
	add.s32 	%r46, %r46, 1;
	setp.ne.s32 	%p5, %r46, 0;
	@%p5 bra 	$L__BB0_6;
$L__BB0_7:
	ret;

}


// ===== COMPILED SASS (sm_100) =====

	.target	sm_100

	.elftype	@"ET_EXEC"


//--------------------- .note.nv.tkinfo           --------------------------
	.section	.note.nv.tkinfo,"",@"SHT_NOTE"
	.sectionflags	@"SHF_NOTE_NV_TKINFO"
	.tkinfo
        /*0018*/ 	.word	0x00000002
        /*0030*/ 	.string	""
        /*0030*/ 	.string	"ptxas"
        /*0030*/ 	.string	"Cuda compilation tools, release 13.0, V13.0.88"
        /*0030*/ 	.string	"Build cuda_13.0.r13.0/compiler.36424714_0"
        /*0030*/ 	.string	"-arch sm_100 -m 64 "



//--------------------- .note.nv.cuinfo           --------------------------
	.section	.note.nv.cuinfo,"",@"SHT_NOTE"
	.sectionflags	@"SHF_NOTE_NV_CUINFO"
        /*0018*/ 	.short	0x0002
        /*001a*/ 	.short	0x0064
        /*001c*/ 	.short	0x0082
	.zero		2


//--------------------- .nv.info                  --------------------------
	.section	.nv.info,"",@"SHT_CUDA_INFO"
	.align	4


	//----- nvinfo : EIATTR_REGCOUNT
	.align		4
        /*0000*/ 	.byte	0x04, 0x2f
        /*0002*/ 	.short	(.L_1 - .L_0)
	.align		4
.L_0:
        /*0004*/ 	.word	index@(_Z9nonCyclicPmS_S_)
        /*0008*/ 	.word	0x00000020


	//----- nvinfo : EIATTR_FRAME_SIZE
	.align		4
.L_1:
        /*000c*/ 	.byte	0x04, 0x11
        /*000e*/ 	.short	(.L_3 - .L_2)
	.align		4
.L_2:
        /*0010*/ 	.word	index@($__internal_0_$__cuda_sm20_div_u16)
        /*0014*/ 	.word	0x00000000


	//----- nvinfo : EIATTR_FRAME_SIZE
	.align		4
.L_3:
        /*0018*/ 	.byte	0x04, 0x11
        /*001a*/ 	.short	(.L_5 - .L_4)
	.align		4
.L_4:
        /*001c*/ 	.word	index@(_Z9nonCyclicPmS_S_)
        /*0020*/ 	.word	0x00000000


	//----- nvinfo : EIATTR_MIN_STACK_SIZE
	.align		4
.L_5:
        /*0024*/ 	.byte	0x04, 0x12
        /*0026*/ 	.short	(.L_7 - .L_6)
	.align		4
.L_6:
        /*0028*/ 	.word	index@(_Z9nonCyclicPmS_S_)
        /*002c*/ 	.word	0x00000000
.L_7:


//--------------------- .nv.compat                --------------------------
	.section	.nv.compat,"",@"SHT_CUDA_COMPAT_INFO"
	.align	4
        /*0000*/ 	.byte	0x02, 0x09, 0x00, 0x00, 0x02, 0x02, 0x01, 0x00, 0x02, 0x05, 0x05, 0x00, 0x03, 0x07, 0x01, 0x01
        /*0010*/ 	.byte	0x02, 0x03, 0x00, 0x00, 0x02, 0x06, 0x01, 0x00, 0x04, 0x0b, 0x08, 0x00, 0x01, 0x00, 0x00, 0x00
        /*0020*/ 	.byte	0x00, 0x00, 0x00, 0x00


//--------------------- .nv.info._Z9nonCyclicPmS_S_ --------------------------
	.section	.nv.info._Z9nonCyclicPmS_S_,"",@"SHT_CUDA_INFO"
	.sectionflags	@""
	.align	4


	//----- nvinfo : EIATTR_CUDA_API_VERSION
	.align		4
        /*0000*/ 	.byte	0x04, 0x37
        /*0002*/ 	.short	(.L_9 - .L_8)
.L_8:
        /*0004*/ 	.word	0x00000082


	//----- nvinfo : EIATTR_KPARAM_INFO
	.align		4
.L_9:
        /*0008*/ 	.byte	0x04, 0x17
        /*000a*/ 	.short	(.L_11 - .L_10)
.L_10:
        /*000c*/ 	.word	0x00000000
        /*0010*/ 	.short	0x0002
        /*0012*/ 	.short	0x0010
        /*0014*/ 	.byte	0x00, 0xf5, 0x21, 0x00


	//----- nvinfo : EIATTR_KPARAM_INFO
	.align		4
.L_11:
        /*0018*/ 	.byte	0x04, 0x17
        /*001a*/ 	.short	(.L_13 - .L_12)
.L_12:
        /*001c*/ 	.word	0x00000000
        /*0020*/ 	.short	0x0001
        /*0022*/ 	.short	0x0008
        /*0024*/ 	.byte	0x00, 0xf5, 0x21, 0x00


	//----- nvinfo : EIATTR_KPARAM_INFO
	.align		4
.L_13:
        /*0028*/ 	.byte	0x04, 0x17
        /*002a*/ 	.short	(.L_15 - .L_14)
.L_14:
        /*002c*/ 	.word	0x00000000
        /*0030*/ 	.short	0x0000
        /*0032*/ 	.short	0x0000
        /*0034*/ 	.byte	0x00, 0xf5, 0x21, 0x00


	//----- nvinfo : EIATTR_SPARSE_MMA_MASK
	.align		4
.L_15:
        /*0038*/ 	.byte	0x03, 0x50
        /*003a*/ 	.short	0x0000


	//----- nvinfo : EIATTR_MAXREG_COUNT
	.align		4
        /*003c*/ 	.byte	0x03, 0x1b
        /*003e*/ 	.short	0x00ff


	//----- nvinfo : EIATTR_MERCURY_ISA_VERSION
	.align		4
        /*0040*/ 	.byte	0x03, 0x5f
        /*0042*/ 	.short	0x0101


	//----- nvinfo : EIATTR_VRC_CTA_INIT_COUNT
	.align		4
        /*0044*/ 	.byte	0x02, 0x4a
	.zero		1
	.zero		1


	//----- nvinfo : EIATTR_EXIT_INSTR_OFFSETS
	.align		4
        /*0048*/ 	.byte	0x04, 0x1c
        /*004a*/ 	.short	(.L_17 - .L_16)


	//   ....[0]....
.L_16:
        /*004c*/ 	.word	0x000001c0


	//   ....[1]....
        /*0050*/ 	.word	0x00000610


	//   ....[2]....
        /*0054*/ 	.word	0x00000760


	//----- nvinfo : EIATTR_CRS_STACK_SIZE
	.align		4
.L_17:
        /*0058*/ 	.byte	0x04, 0x1e
        /*005a*/ 	.short	(.L_19 - .L_18)
.L_18:
        /*005c*/ 	.word	0x00000000


	//----- nvinfo : EIATTR_CBANK_PARAM_SIZE
	.align		4
.L_19:
        /*0060*/ 	.byte	0x03, 0x19
        /*0062*/ 	.short	0x0018


	//----- nvinfo : EIATTR_PARAM_CBANK
	.align		4
        /*0064*/ 	.byte	0x04, 0x0a
        /*0066*/ 	.short	(.L_21 - .L_20)
	.align		4
.L_20:
        /*0068*/ 	.word	index@(.nv.constant0._Z9nonCyclicPmS_S_)
        /*006c*/ 	.short	0x0380
        /*006e*/ 	.short	0x0018


	//----- nvinfo : EIATTR_SW_WAR
	.align		4
.L_21:
        /*0070*/ 	.byte	0x04, 0x36
        /*0072*/ 	.short	(.L_23 - .L_22)
.L_22:
        /*0074*/ 	.word	0x00000008
.L_23:


//--------------------- .nv.callgraph             --------------------------
	.section	.nv.callgraph,"",@"SHT_CUDA_CALLGRAPH"
	.align	4
	.sectionentsize	8
	.align		4
        /*0000*/ 	.word	0x00000000
	.align		4
        /*0004*/ 	.word	0xffffffff
	.align		4
        /*0008*/ 	.word	0x00000000
	.align		4
        /*000c*/ 	.word	0xfffffffe
	.align		4
        /*0010*/ 	.word	0x00000000
	.align		4
        /*0014*/ 	.word	0xfffffffd
	.align		4
        /*0018*/ 	.word	0x00000000
	.align		4
        /*001c*/ 	.word	0xfffffffc


//--------------------- .text._Z9nonCyclicPmS_S_  --------------------------
	.section	.text._Z9nonCyclicPmS_S_,"ax",@progbits
	.align	128
        .global         _Z9nonCyclicPmS_S_
        .type           _Z9nonCyclicPmS_S_,@function
        .size           _Z9nonCyclicPmS_S_,(.L_x_4 - _Z9nonCyclicPmS_S_)
        .other          _Z9nonCyclicPmS_S_,@"STO_CUDA_ENTRY STV_DEFAULT"
_Z9nonCyclicPmS_S_:
.text._Z9nonCyclicPmS_S_:
[----:B------:R-:W-:Y:S08]  /*0000*/  LDC R1, c[0x0][0x37c] ;  /* 0x0000df00ff017b82 */ /* 0x000ff00000000800 */
[----:B------:R-:W0:Y:S01]  /*0010*/  LDC R0, c[0x0][0x360] ;  /* 0x0000d800ff007b82 */ /* 0x000e220000000800 */
[----:B------:R-:W-:Y:S01]  /*0020*/  MOV R7, 0x70 ;  /* 0x0000007000077802 */ /* 0x000fe20000000f00 */
[----:B------:R-:W1:Y:S06]  /*0030*/  LDCU.64 UR4, c[0x0][0x358] ;  /* 0x00006b00ff0477ac */ /* 0x000e6c0008000a00 */
[----:B------:R-:W2:Y:S02]  /*0040*/  S2UR UR6, SR_CTAID.X ;  /* 0x00000000000679c3 */ /* 0x000ea40000002500 */
[----:B012---:R-:W-:-:S07]  /*0050*/  LOP3.LUT R2, R0, 0xffff, RZ, 0xc0, !PT ;  /* 0x0000ffff00027812 */ /* 0x007fce00078ec0ff */
[----:B------:R-:W-:Y:S05]  /*0060*/  CALL.REL.NOINC `($__internal_0_$__cuda_sm20_div_u16) ;  /* 0x0000000400c07944 */ /* 0x000fea0003c00000 */
[----:B------:R-:W0:Y:S02]  /*0070*/  LDC R7, c[0x0][0x370] ;  /* 0x0000dc00ff077b82 */ /* 0x000e240000000800 */
[----:B0-----:R-:W0:Y:S01]  /*0080*/  I2F.U32.RP R4, R7 ;  /* 0x0000000700047306 */ /* 0x001e220000209000 */
[----:B------:R-:W-:-:S07]  /*0090*/  ISETP.NE.U32.AND P2, PT, R7, RZ, PT ;  /* 0x000000ff0700720c */ /* 0x000fce0003f45070 */
[----:B0-----:R-:W0:Y:S02]  /*00a0*/  MUFU.RCP R4, R4 ;  /* 0x0000000400047308 */ /* 0x001e240000001000 */
[----:B0-----:R-:W-:-:S06]  /*00b0*/  IADD3 R3, PT, PT, R4, 0xffffffe, RZ ;  /* 0x0ffffffe04037810 */ /* 0x001fcc0007ffe0ff */
[----:B------:R-:W0:Y:S02]  /*00c0*/  F2I.FTZ.U32.TRUNC.NTZ R3, R3 ;  /* 0x0000000300037305 */ /* 0x000e24000021f000 */
[----:B0-----:R-:W-:-:S05]  /*00d0*/  IADD3 R2, PT, PT, RZ, -R3, RZ ;  /* 0x80000003ff027210 */ /* 0x001fca0007ffe0ff */
[----:B------:R-:W-:Y:S02]  /*00e0*/  IMAD R5, R2, R7, RZ ;  /* 0x0000000702057224 */ /* 0x000fe400078e02ff */
[----:B------:R-:W-:-:S05]  /*00f0*/  HFMA2 R2, -RZ, RZ, 0, 0 ;  /* 0x00000000ff027431 */ /* 0x000fca00000001ff */
[----:B------:R-:W-:Y:S01]  /*0100*/  IMAD.HI.U32 R5, R3, R5, R2 ;  /* 0x0000000503057227 */ /* 0x000fe200078e0002 */
[----:B------:R-:W-:-:S04]  /*0110*/  LOP3.LUT R2, R6, 0xffff, RZ, 0xc0, !PT ;  /* 0x0000ffff06027812 */ /* 0x000fc800078ec0ff */
[-C--:B------:R-:W-:Y:S01]  /*0120*/  ISETP.GT.U32.AND P3, PT, R7, R2.reuse, PT ;  /* 0x000000020700720c */ /* 0x080fe20003f64070 */
[----:B------:R-:W-:-:S05]  /*0130*/  IMAD.HI.U32 R6, R5, R2, RZ ;  /* 0x0000000205067227 */ /* 0x000fca00078e00ff */
[----:B------:R-:W-:-:S05]  /*0140*/  IADD3 R5, PT, PT, -R6, RZ, RZ ;  /* 0x000000ff06057210 */ /* 0x000fca0007ffe1ff */
[----:B------:R-:W-:-:S05]  /*0150*/  IMAD R4, R7, R5, R2 ;  /* 0x0000000507047224 */ /* 0x000fca00078e0202 */
[----:B------:R-:W-:-:S13]  /*0160*/  ISETP.GE.U32.AND P0, PT, R4, R7, PT ;  /* 0x000000070400720c */ /* 0x000fda0003f06070 */
[-C--:B------:R-:W-:Y:S02]  /*0170*/  @P0 IADD3 R4, PT, PT, R4, -R7.reuse, RZ ;  /* 0x8000000704040210 */ /* 0x080fe40007ffe0ff */
[----:B------:R-:W-:Y:S02]  /*0180*/  @P0 IADD3 R6, PT, PT, R6, 0x1, RZ ;  /* 0x0000000106060810 */ /* 0x000fe40007ffe0ff */
[----:B------:R-:W-:-:S13]  /*0190*/  ISETP.GE.U32.AND P1, PT, R4, R7, PT ;  /* 0x000000070400720c */ /* 0x000fda0003f26070 */
[----:B------:R-:W-:Y:S01]  /*01a0*/  @P1 VIADD R6, R6, 0x1 ;  /* 0x0000000106061836 */ /* 0x000fe20000000000 */
[----:B------:R-:W-:Y:S01]  /*01b0*/  @!P2 LOP3.LUT R6, RZ, R7, RZ, 0x33, !PT ;  /* 0x00000007ff06a212 */ /* 0x000fe200078e33ff */
[----:B------:R-:W-:Y:S06]  /*01c0*/  @P3 EXIT ;  /* 0x000000000000394d */ /* 0x000fec0003800000 */
[----:B------:R-:W0:Y:S01]  /*01d0*/  S2R R5, SR_TID.X ;  /* 0x0000000000057919 */ /* 0x000e220000002100 */
[C---:B------:R-:W-:Y:S01]  /*01e0*/  ISETP.GE.U32.AND P0, PT, R6.reuse, 0x4, PT ;  /* 0x000000040600780c */ /* 0x040fe20003f06070 */
[C---:B------:R-:W-:Y:S01]  /*01f0*/  IMAD R4, R6.reuse, UR6, RZ ;  /* 0x0000000606047c24 */ /* 0x040fe2000f8e02ff */
[----:B------:R-:W-:Y:S02]  /*0200*/  VIMNMX.U32 R7, PT, PT, R6, 0x1, !PT ;  /* 0x0000000106077848 */ /* 0x000fe40007fe0000 */
[----:B------:R-:W-:Y:S02]  /*0210*/  MOV R3, RZ ;  /* 0x000000ff00037202 */ /* 0x000fe40000000f00 */
[----:B------:R-:W-:-:S04]  /*0220*/  LOP3.LUT R2, R7, 0x3, RZ, 0xc0, !PT ;  /* 0x0000000307027812 */ /* 0x000fc800078ec0ff */
[----:B------:R-:W-:-:S03]  /*0230*/  ISETP.NE.AND P1, PT, R2, RZ, PT ;  /* 0x000000ff0200720c */ /* 0x000fc60003f25270 */
[----:B------:R-:W-:Y:S10]  /*0240*/  @!P0 BRA `(.L_x_0) ;  /* 0x0000000000f08947 */ /* 0x000ff40003800000 */
[----:B------:R-:W1:Y:S01]  /*0250*/  LDC.64 R10, c[0x0][0x390] ;  /* 0x0000e400ff0a7b82 */ /* 0x000e620000000a00 */
[----:B------:R-:W-:Y:S01]  /*0260*/  IMAD R27, R0, UR6, RZ ;  /* 0x00000006001b7c24 */ /* 0x000fe2000f8e02ff */
[C---:B------:R-:W-:Y:S01]  /*0270*/  IADD3 R9, PT, PT, R4.reuse, 0x2, RZ ;  /* 0x0000000204097810 */ /* 0x040fe20007ffe0ff */
[CC--:B------:R-:W-:Y:S01]  /*0280*/  IMAD R8, R4.reuse, R0.reuse, R0 ;  /* 0x0000000004087224 */ /* 0x0c0fe200078e0200 */
[----:B------:R-:W-:Y:S01]  /*0290*/  IADD3 R25, PT, PT, R4, 0x3, RZ ;  /* 0x0000000304197810 */ /* 0x000fe20007ffe0ff */
[--C-:B0-----:R-:W-:Y:S01]  /*02a0*/  IMAD R27, R6, R27, R5.reuse ;  /* 0x0000001b061b7224 */ /* 0x101fe200078e0205 */
[----:B------:R-:W-:Y:S01]  /*02b0*/  LOP3.LUT R3, R7, 0x3ffc, RZ, 0xc0, !PT ;  /* 0x00003ffc07037812 */ /* 0x000fe200078ec0ff */
[-CC-:B------:R-:W-:Y:S01]  /*02c0*/  IMAD R9, R9, R0.reuse, R5.reuse ;  /* 0x0000000009097224 */ /* 0x180fe200078e0205 */
[----:B------:R-:W0:Y:S01]  /*02d0*/  LDC.64 R12, c[0x0][0x380] ;  /* 0x0000e000ff0c7b82 */ /* 0x000e220000000a00 */
[----:B------:R-:W-:Y:S01]  /*02e0*/  IADD3 R7, PT, PT, R8, R5, RZ ;  /* 0x0000000508077210 */ /* 0x000fe20007ffe0ff */
[----:B------:R-:W-:Y:S01]  /*02f0*/  IMAD R25, R25, R0, R5 ;  /* 0x0000000019197224 */ /* 0x000fe200078e0205 */
[----:B------:R-:W-:-:S05]  /*0300*/  IADD3 R6, PT, PT, -R3, RZ, RZ ;  /* 0x000000ff03067210 */ /* 0x000fca0007ffe1ff */
[----:B------:R-:W2:Y:S02]  /*0310*/  LDC.64 R14, c[0x0][0x388] ;  /* 0x0000e200ff0e7b82 */ /* 0x000ea40000000a00 */
.L_x_1:
[----:B0--3--:R-:W-:-:S04]  /*0320*/  IMAD.WIDE.U32 R18, R27, 0x8, R12 ;  /* 0x000000081b127825 */ /* 0x009fc800078e000c */
[C---:B--2---:R-:W-:Y:S02]  /*0330*/  IMAD.WIDE.U32 R28, R27.reuse, 0x8, R14 ;  /* 0x000000081b1c7825 */ /* 0x044fe400078e000e */
[----:B------:R-:W2:Y:S04]  /*0340*/  LDG.E.64 R18, desc[UR4][R18.64] ;  /* 0x0000000412127981 */ /* 0x000ea8000c1e1b00 */
[----:B------:R-:W2:Y:S01]  /*0350*/  LDG.E.64 R16, desc[UR4][R28.64] ;  /* 0x000000041c107981 */ /* 0x000ea2000c1e1b00 */
[----:B-1----:R-:W-:-:S04]  /*0360*/  IMAD.WIDE.U32 R20, R27, 0x8, R10 ;  /* 0x000000081b147825 */ /* 0x002fc800078e000a */
[-C--:B--2---:R-:W-:Y:S02]  /*0370*/  IMAD R17, R17, R18.reuse, RZ ;  /* 0x0000001211117224 */ /* 0x084fe400078e02ff */
[----:B------:R-:W-:-:S04]  /*0380*/  IMAD.WIDE.U32 R22, R16, R18, RZ ;  /* 0x0000001210167225 */ /* 0x000fc800078e00ff */
[----:B------:R-:W-:Y:S02]  /*0390*/  IMAD R17, R19, R16, R17 ;  /* 0x0000001013117224 */ /* 0x000fe400078e0211 */
[----:B------:R-:W-:-:S04]  /*03a0*/  IMAD.WIDE.U32 R18, R7, 0x8, R12 ;  /* 0x0000000807127825 */ /* 0x000fc800078e000c */
[----:B------:R-:W-:Y:S02]  /*03b0*/  IMAD.IADD R23, R23, 0x1, R17 ;  /* 0x0000000117177824 */ /* 0x000fe400078e0211 */
[----:B------:R-:W-:-:S03]  /*03c0*/  IMAD.WIDE.U32 R16, R7, 0x8, R14 ;  /* 0x0000000807107825 */ /* 0x000fc600078e000e */
[----:B------:R0:W-:Y:S04]  /*03d0*/  STG.E.64 desc[UR4][R20.64], R22 ;  /* 0x0000001614007986 */ /* 0x0001e8000c101b04 */
[----:B------:R-:W2:Y:S04]  /*03e0*/  LDG.E.64 R18, desc[UR4][R18.64] ;  /* 0x0000000412127981 */ /* 0x000ea8000c1e1b00 */
[----:B------:R-:W2:Y:S01]  /*03f0*/  LDG.E.64 R16, desc[UR4][R16.64] ;  /* 0x0000000410107981 */ /* 0x000ea2000c1e1b00 */
[----:B0-----:R-:W-:-:S04]  /*0400*/  IMAD.WIDE.U32 R20, R7, 0x8, R10 ;  /* 0x0000000807147825 */ /* 0x001fc800078e000a */
[-C--:B--2---:R-:W-:Y:S02]  /*0410*/  IMAD R8, R17, R18.reuse, RZ ;  /* 0x0000001211087224 */ /* 0x084fe400078e02ff */
[----:B------:R-:W-:-:S04]  /*0420*/  IMAD.WIDE.U32 R28, R16, R18, RZ ;  /* 0x00000012101c7225 */ /* 0x000fc800078e00ff */
[----:B------:R-:W-:Y:S02]  /*0430*/  IMAD R8, R19, R16, R8 ;  /* 0x0000001013087224 */ /* 0x000fe400078e0208 */
[----:B------:R-:W-:-:S03]  /*0440*/  IMAD.WIDE.U32 R18, R9, 0x8, R12 ;  /* 0x0000000809127825 */ /* 0x000fc600078e000c */
[----:B------:R-:W-:Y:S01]  /*0450*/  IADD3 R29, PT, PT, R29, R8, RZ ;  /* 0x000000081d1d7210 */ /* 0x000fe20007ffe0ff */
[----:B------:R-:W-:-:S04]  /*0460*/  IMAD.WIDE.U32 R16, R9, 0x8, R14 ;  /* 0x0000000809107825 */ /* 0x000fc800078e000e */
        /* <DEDUP_REMOVED lines=13> */
[----:B------:R-:W-:Y:S01]  /*0540*/  IADD3 R6, PT, PT, R6, 0x4, RZ ;  /* 0x0000000406067810 */ /* 0x000fe20007ffe0ff */
[C---:B------:R-:W-:Y:S01]  /*0550*/  IMAD R9, R0.reuse, 0x4, R9 ;  /* 0x0000000400097824 */ /* 0x040fe200078e0209 */
[----:B------:R-:W-:-:S02]  /*0560*/  LEA R7, R0, R7, 0x2 ;  /* 0x0000000700077211 */ /* 0x000fc400078e10ff */
[----:B------:R-:W-:Y:S02]  /*0570*/  ISETP.NE.AND P0, PT, R6, RZ, PT ;  /* 0x000000ff0600720c */ /* 0x000fe40003f05270 */
[----:B------:R-:W-:Y:S01]  /*0580*/  LEA R27, R0, R27, 0x2 ;  /* 0x0000001b001b7211 */ /* 0x000fe200078e10ff */
[-C--:B--2---:R-:W-:Y:S02]  /*0590*/  IMAD R8, R21, R18.reuse, RZ ;  /* 0x0000001215087224 */ /* 0x084fe400078e02ff */
[----:B------:R-:W-:-:S04]  /*05a0*/  IMAD.WIDE.U32 R28, R20, R18, RZ ;  /* 0x00000012141c7225 */ /* 0x000fc800078e00ff */
[----:B------:R-:W-:Y:S02]  /*05b0*/  IMAD R8, R19, R20, R8 ;  /* 0x0000001413087224 */ /* 0x000fe400078e0208 */
[----:B------:R-:W-:Y:S01]  /*05c0*/  IMAD.WIDE.U32 R18, R25, 0x8, R10 ;  /* 0x0000000819127825 */ /* 0x000fe200078e000a */
[----:B------:R-:W-:Y:S02]  /*05d0*/  LEA R25, R0, R25, 0x2 ;  /* 0x0000001900197211 */ /* 0x000fe400078e10ff */
[----:B------:R-:W-:-:S05]  /*05e0*/  IADD3 R29, PT, PT, R29, R8, RZ ;  /* 0x000000081d1d7210 */ /* 0x000fca0007ffe0ff */
[----:B------:R3:W-:Y:S01]  /*05f0*/  STG.E.64 desc[UR4][R18.64], R28 ;  /* 0x0000001c12007986 */ /* 0x0007e2000c101b04 */
[----:B------:R-:W-:Y:S05]  /*0600*/  @P0 BRA `(.L_x_1) ;  /* 0xfffffffc00440947 */ /* 0x000fea000383ffff */
.L_x_0:
[----:B------:R-:W-:Y:S05]  /*0610*/  @!P1 EXIT ;  /* 0x000000000000994d */ /* 0x000fea0003800000 */
[----:B------:R-:W1:Y:S01]  /*0620*/  LDC.64 R6, c[0x0][0x390] ;  /* 0x0000e400ff067b82 */ /* 0x000e620000000a00 */
[----:B------:R-:W-:Y:S02]  /*0630*/  IADD3 R3, PT, PT, R4, R3, RZ ;  /* 0x0000000304037210 */ /* 0x000fe40007ffe0ff */
[----:B---3--:R-:W-:-:S03]  /*0640*/  IADD3 R16, PT, PT, -R2, RZ, RZ ;  /* 0x000000ff02107210 */ /* 0x008fc60007ffe1ff */
[----:B0-----:R-:W-:Y:S02]  /*0650*/  IMAD R17, R3, R0, R5 ;  /* 0x0000000003117224 */ /* 0x001fe400078e0205 */
[----:B------:R-:W0:Y:S08]  /*0660*/  LDC.64 R8, c[0x0][0x380] ;  /* 0x0000e000ff087b82 */ /* 0x000e300000000a00 */
[----:B------:R-:W2:Y:S02]  /*0670*/  LDC.64 R10, c[0x0][0x388] ;  /* 0x0000e200ff0a7b82 */ /* 0x000ea40000000a00 */
.L_x_2:
[----:B0-----:R-:W-:-:S04]  /*0680*/  IMAD.WIDE.U32 R2, R17, 0x8, R8 ;  /* 0x0000000811027825 */ /* 0x001fc800078e0008 */
[----:B--2---:R-:W-:Y:S02]  /*0690*/  IMAD.WIDE.U32 R4, R17, 0x8, R10 ;  /* 0x0000000811047825 */ /* 0x004fe400078e000a */
[----:B------:R-:W2:Y:S04]  /*06a0*/  LDG.E.64 R2, desc[UR4][R2.64] ;  /* 0x0000000402027981 */ /* 0x000ea8000c1e1b00 */
[----:B------:R-:W2:Y:S01]  /*06b0*/  LDG.E.64 R4, desc[UR4][R4.64] ;  /* 0x0000000404047981 */ /* 0x000ea2000c1e1b00 */
[----:B------:R-:W-:-:S05]  /*06c0*/  VIADD R16, R16, 0x1 ;  /* 0x0000000110107836 */ /* 0x000fca0000000000 */
[----:B------:R-:W-:Y:S01]  /*06d0*/  ISETP.NE.AND P0, PT, R16, RZ, PT ;  /* 0x000000ff1000720c */ /* 0x000fe20003f05270 */
[-C--:B--23--:R-:W-:Y:S02]  /*06e0*/  IMAD R13, R5, R2.reuse, RZ ;  /* 0x00000002050d7224 */ /* 0x08cfe400078e02ff */
[----:B------:R-:W-:-:S04]  /*06f0*/  IMAD.WIDE.U32 R14, R4, R2, RZ ;  /* 0x00000002040e7225 */ /* 0x000fc800078e00ff */
[----:B------:R-:W-:-:S05]  /*0700*/  IMAD R13, R3, R4, R13 ;  /* 0x00000004030d7224 */ /* 0x000fca00078e020d */
[----:B------:R-:W-:Y:S01]  /*0710*/  IADD3 R15, PT, PT, R15, R13, RZ ;  /* 0x0000000d0f0f7210 */ /* 0x000fe20007ffe0ff */
[----:B-1----:R-:W-:Y:S01]  /*0720*/  IMAD.WIDE.U32 R12, R17, 0x8, R6 ;  /* 0x00000008110c7825 */ /* 0x002fe200078e0006 */
[----:B------:R-:W-:-:S04]  /*0730*/  IADD3 R17, PT, PT, R0, R17, RZ ;  /* 0x0000001100117210 */ /* 0x000fc80007ffe0ff */
[----:B------:R3:W-:Y:S01]  /*0740*/  STG.E.64 desc[UR4][R12.64], R14 ;  /* 0x0000000e0c007986 */ /* 0x0007e2000c101b04 */
[----:B------:R-:W-:Y:S05]  /*0750*/  @P0 BRA `(.L_x_2) ;  /* 0xfffffffc00c80947 */ /* 0x000fea000383ffff */
[----:B------:R-:W-:Y:S05]  /*0760*/  EXIT ;  /* 0x000000000000794d */ /* 0x000fea0003800000 */
        .weak           $__internal_0_$__cuda_sm20_div_u16
        .type           $__internal_0_$__cuda_sm20_div_u16,@function
        .size           $__internal_0_$__cuda_sm20_div_u16,(.L_x_4 - $__internal_0_$__cuda_sm20_div_u16)
$__internal_0_$__cuda_sm20_div_u16:
[----:B------:R-:W0:Y:S01]  /*0770*/  I2F.U16 R3, R2 ;  /* 0x0000000200037306 */ /* 0x000e220000101000 */
[----:B------:R-:W-:Y:S02]  /*0780*/  MOV R4, 0x4b800000 ;  /* 0x4b80000000047802 */ /* 0x000fe40000000f00 */
[C---:B0-----:R-:W-:Y:S02]  /*0790*/  FSETP.GEU.AND P1, PT, |R3|.reuse, 1.175494350822287508e-38, PT ;  /* 0x008000000300780b */ /* 0x041fe40003f2e200 */
[----:B------:R-:W-:Y:S02]  /*07a0*/  FSETP.GT.AND P0, PT, |R3|, 8.50705917302346158658e+37, PT ;  /* 0x7e8000000300780b */ /* 0x000fe40003f04200 */
[----:B------:R-:W-:-:S04]  /*07b0*/  FSEL R4, R4, 1, !P1 ;  /* 0x3f80000004047808 */ /* 0x000fc80004800000 */
[----:B------:R-:W-:Y:S02]  /*07c0*/  FSEL R4, R4, 0.25, !P0 ;  /* 0x3e80000004047808 */ /* 0x000fe40004000000 */
[----:B------:R-:W-:Y:S02]  /*07d0*/  ISETP.NE.U32.AND P0, PT, R2, RZ, PT ;  /* 0x000000ff0200720c */ /* 0x000fe40003f05070 */
[----:B------:R-:W-:Y:S01]  /*07e0*/  MOV R2, R7 ;  /* 0x0000000700027202 */ /* 0x000fe20000000f00 */
[----:B------:R-:W-:Y:S01]  /*07f0*/  FMUL R5, R3, R4 ;  /* 0x0000000403057220 */ /* 0x000fe20000400000 */
[----:B------:R-:W-:-:S05]  /*0800*/  I2FP.F32.U32.RZ R3, 0x2800 ;  /* 0x0000280000037845 */ /* 0x000fca000020d000 */
[----:B------:R-:W0:Y:S02]  /*0810*/  MUFU.RCP R5, R5 ;  /* 0x0000000500057308 */ /* 0x000e240000001000 */
[----:B0-----:R-:W-:-:S05]  /*0820*/  FMUL R4, R4, R5 ;  /* 0x0000000504047220 */ /* 0x001fca0000400000 */
[----:B------:R-:W-:-:S05]  /*0830*/  IADD3 R4, PT, PT, R4, 0x2, RZ ;  /* 0x0000000204047810 */ /* 0x000fca0007ffe0ff */
[----:B------:R-:W-:Y:S01]  /*0840*/  FMUL.RZ R4, R3, R4 ;  /* 0x0000000403047220 */ /* 0x000fe2000040c000 */
[----:B------:R-:W-:-:S05]  /*0850*/  HFMA2 R3, -RZ, RZ, 0, 0 ;  /* 0x00000000ff037431 */ /* 0x000fca00000001ff */
[----:B------:R-:W0:Y:S02]  /*0860*/  F2I.U32.TRUNC.NTZ R4, R4 ;  /* 0x0000000400047305 */ /* 0x000e24000020f000 */
[----:B0-----:R-:W-:Y:S02]  /*0870*/  LOP3.LUT R6, R4, 0xffff, RZ, 0xc0, !PT ;  /* 0x0000ffff04067812 */ /* 0x001fe400078ec0ff */
[----:B------:R-:W-:Y:S01]  /*0880*/  @!P0 MOV R6, 0xffffffff ;  /* 0xffffffff00068802 */ /* 0x000fe20000000f00 */
[----:B------:R-:W-:Y:S06]  /*0890*/  RET.REL.NODEC R2 `(_Z9nonCyclicPmS_S_) ;  /* 0xfffffff402d87950 */ /* 0x000fec0003c3ffff */
.L_x_3:
[----:B------:R-:W-:-:S00]  /*08a0*/  BRA `(.L_x_3) ;  /* 0xfffffffc00fc7947 */ /* 0x000fc0000383ffff */
[----:B------:R-:W-:-:S00]  /*08b0*/  NOP ;  /* 0x0000000000007918 */ /* 0x000fc00000000000 */
        /* <DEDUP_REMOVED lines=12> */
.L_x_4:


//--------------------- .nv.shared.reserved.0     --------------------------
	.section	.nv.shared.reserved.0,"aw",@nobits
	.weak		__nv_reservedSMEM_offset_0_alias
	.size		__nv_reservedSMEM_offset_0_alias, 0, 64
	.other		__nv_reservedSMEM_offset_0_alias,@"STO_CUDA_RESERVED_SHARED STV_DEFAULT"
__nv_reservedSMEM_offset_0_alias:
	.zero		0
	.zero		64


//--------------------- .nv.constant0._Z9nonCyclicPmS_S_ --------------------------
	.section	.nv.constant0._Z9nonCyclicPmS_S_,"a",@progbits
	.sectionflags	@""
	.align	4
.nv.constant0._Z9nonCyclicPmS_S_:
	.zero		920


//--------------------- SYMBOLS --------------------------

	.type		.nv.reservedSmem.offset0,@object
	.size		.nv.reservedSmem.offset0,0x4
